//
// Generated by NVIDIA NVVM Compiler
//
// Compiler Build ID: CL-36424714
// Cuda compilation tools, release 13.0, V13.0.88
// Based on NVVM 20.0.0
//

.version 9.0
.target sm_100
.address_size 64

	// .globl	_Z11conv_KernelPKfS0_Pfi

.visible .entry _Z11conv_KernelPKfS0_Pfi(
	.param .u64 .ptr .align 1 _Z11conv_KernelPKfS0_Pfi_param_0,
	.param .u64 .ptr .align 1 _Z11conv_KernelPKfS0_Pfi_param_1,
	.param .u64 .ptr .align 1 _Z11conv_KernelPKfS0_Pfi_param_2,
	.param .u32 _Z11conv_KernelPKfS0_Pfi_param_3
)
{
	.reg .pred 	%p<47>;
	.reg .b32 	%r<27>;
	.reg .b32 	%f<40>;
	.reg .b64 	%rd<30>;

	ld.param.u64 	%rd16, [_Z11conv_KernelPKfS0_Pfi_param_0];
	ld.param.u64 	%rd17, [_Z11conv_KernelPKfS0_Pfi_param_1];
	ld.param.u64 	%rd15, [_Z11conv_KernelPKfS0_Pfi_param_2];
	ld.param.u32 	%r15, [_Z11conv_KernelPKfS0_Pfi_param_3];
	cvta.to.global.u64 	%rd1, %rd17;
	cvta.to.global.u64 	%rd2, %rd16;
	mov.u32 	%r16, %tid.x;
	mov.u32 	%r17, %ntid.x;
	mov.u32 	%r18, %ctaid.x;
	mad.lo.s32 	%r1, %r17, %r18, %r16;
	shl.b32 	%r19, %r15, 1;
	add.s32 	%r20, %r19, -1;
	setp.ge.s32 	%p1, %r1, %r20;
	@%p1 bra 	$L__BB0_19;
	setp.lt.s32 	%p2, %r15, 1;
	mov.f32 	%f31, 0f00000000;
	@%p2 bra 	$L__BB0_18;
	sub.s32 	%r2, %r1, %r15;
	and.b32  	%r3, %r15, 3;
	setp.lt.u32 	%p3, %r15, 4;
	mov.f32 	%f31, 0f00000000;
	mov.b32 	%r26, 0;
	@%p3 bra 	$L__BB0_13;
	and.b32  	%r26, %r15, 2147483644;
	add.s64 	%rd27, %rd2, 8;
	mul.wide.s32 	%rd18, %r1, 4;
	add.s64 	%rd19, %rd18, %rd1;
	add.s64 	%rd26, %rd19, -4;
	mov.f32 	%f31, 0f00000000;
	mov.b32 	%r23, 0;
$L__BB0_4:
	setp.ge.s32 	%p4, %r1, %r15;
	setp.lt.s32 	%p5, %r1, %r15;
	setp.le.s32 	%p6, %r23, %r1;
	and.pred  	%p7, %p5, %p6;
	setp.gt.s32 	%p8, %r23, %r2;
	and.pred  	%p9, %p4, %p8;
	or.pred  	%p10, %p7, %p9;
	not.pred 	%p11, %p10;
	@%p11 bra 	$L__BB0_6;
	ld.global.nc.f32 	%f20, [%rd27+-8];
	ld.global.nc.f32 	%f21, [%rd26+4];
	fma.rn.f32 	%f31, %f20, %f21, %f31;
$L__BB0_6:
	setp.ge.s32 	%p12, %r1, %r15;
	setp.lt.s32 	%p13, %r1, %r15;
	setp.lt.s32 	%p14, %r23, %r1;
	and.pred  	%p15, %p13, %p14;
	setp.ge.s32 	%p16, %r23, %r2;
	and.pred  	%p17, %p12, %p16;
	or.pred  	%p18, %p15, %p17;
	not.pred 	%p19, %p18;
	@%p19 bra 	$L__BB0_8;
	ld.global.nc.f32 	%f22, [%rd27+-4];
	ld.global.nc.f32 	%f23, [%rd26];
	fma.rn.f32 	%f31, %f22, %f23, %f31;
$L__BB0_8:
	setp.ge.s32 	%p20, %r1, %r15;
	setp.lt.s32 	%p21, %r1, %r15;
	add.s32 	%r6, %r23, 2;
	setp.le.s32 	%p22, %r6, %r1;
	and.pred  	%p23, %p21, %p22;
	setp.gt.s32 	%p24, %r6, %r2;
	and.pred  	%p25, %p20, %p24;
	or.pred  	%p26, %p23, %p25;
	not.pred 	%p27, %p26;
	@%p27 bra 	$L__BB0_10;
	ld.global.nc.f32 	%f24, [%rd27];
	ld.global.nc.f32 	%f25, [%rd26+-4];
	fma.rn.f32 	%f31, %f24, %f25, %f31;
$L__BB0_10:
	setp.ge.s32 	%p28, %r1, %r15;
	setp.lt.s32 	%p29, %r1, %r15;
	add.s32 	%r7, %r6, 1;
	setp.le.s32 	%p30, %r7, %r1;
	and.pred  	%p31, %p29, %p30;
	setp.gt.s32 	%p32, %r7, %r2;
	and.pred  	%p33, %p28, %p32;
	or.pred  	%p34, %p31, %p33;
	not.pred 	%p35, %p34;
	@%p35 bra 	$L__BB0_12;
	ld.global.nc.f32 	%f26, [%rd27+4];
	ld.global.nc.f32 	%f27, [%rd26+-8];
	fma.rn.f32 	%f31, %f26, %f27, %f31;
$L__BB0_12:
	add.s64 	%rd27, %rd27, 16;
	add.s64 	%rd26, %rd26, -16;
	add.s32 	%r23, %r7, 1;
	setp.ne.s32 	%p36, %r23, %r26;
	@%p36 bra 	$L__BB0_4;
$L__BB0_13:
	setp.eq.s32 	%p37, %r3, 0;
	@%p37 bra 	$L__BB0_18;
	mul.wide.s32 	%rd20, %r1, 4;
	mul.wide.u32 	%rd21, %r26, 4;
	sub.s64 	%rd22, %rd20, %rd21;
	add.s64 	%rd29, %rd1, %rd22;
	add.s64 	%rd28, %rd2, %rd21;
	neg.s32 	%r25, %r3;
$L__BB0_15:
	.pragma "nounroll";
	setp.ge.s32 	%p38, %r1, %r15;
	setp.lt.s32 	%p39, %r1, %r15;
	setp.le.s32 	%p40, %r26, %r1;
	and.pred  	%p41, %p39, %p40;
	setp.gt.s32 	%p42, %r26, %r2;
	and.pred  	%p43, %p38, %p42;
	or.pred  	%p44, %p41, %p43;
	not.pred 	%p45, %p44;
	@%p45 bra 	$L__BB0_17;
	ld.global.nc.f32 	%f28, [%rd28];
	ld.global.nc.f32 	%f29, [%rd29];
	fma.rn.f32 	%f31, %f28, %f29, %f31;
$L__BB0_17:
	add.s32 	%r26, %r26, 1;
	add.s64 	%rd29, %rd29, -4;
	add.s64 	%rd28, %rd28, 4;
	add.s32 	%r25, %r25, 1;
	setp.ne.s32 	%p46, %r25, 0;
	@%p46 bra 	$L__BB0_15;
$L__BB0_18:
	cvta.to.global.u64 	%rd23, %rd15;
	mul.wide.s32 	%rd24, %r1, 4;
	add.s64 	%rd25, %rd23, %rd24;
	st.global.f32 	[%rd25], %f31;
$L__BB0_19:
	ret;

}


// ===== COMPILED SASS (sm_100) =====

	.target	sm_100

	.elftype	@"ET_EXEC"


//--------------------- .note.nv.tkinfo           --------------------------
	.section	.note.nv.tkinfo,"",@"SHT_NOTE"
	.sectionflags	@"SHF_NOTE_NV_TKINFO"
	.tkinfo
        /*0018*/ 	.word	0x00000002
        /*0030*/ 	.string	""
        /*0030*/ 	.string	"ptxas"
        /*0030*/ 	.string	"Cuda compilation tools, release 13.0, V13.0.88"
        /*0030*/ 	.string	"Build cuda_13.0.r13.0/compiler.36424714_0"
        /*0030*/ 	.string	"-arch sm_100 -m 64 "



//--------------------- .note.nv.cuinfo           --------------------------
	.section	.note.nv.cuinfo,"",@"SHT_NOTE"
	.sectionflags	@"SHF_NOTE_NV_CUINFO"
        /*0018*/ 	.short	0x0002
        /*001a*/ 	.short	0x0064
        /*001c*/ 	.short	0x0082
	.zero		2


//--------------------- .nv.info                  --------------------------
	.section	.nv.info,"",@"SHT_CUDA_INFO"
	.align	4


	//----- nvinfo : EIATTR_REGCOUNT
	.align		4
        /*0000*/ 	.byte	0x04, 0x2f
        /*0002*/ 	.short	(.L_1 - .L_0)
	.align		4
.L_0:
        /*0004*/ 	.word	index@(_Z11conv_KernelPKfS0_Pfi)
        /*0008*/ 	.word	0x00000013


	//----- nvinfo : EIATTR_FRAME_SIZE
	.align		4
.L_1:
        /*000c*/ 	.byte	0x04, 0x11
        /*000e*/ 	.short	(.L_3 - .L_2)
	.align		4
.L_2:
        /*0010*/ 	.word	index@(_Z11conv_KernelPKfS0_Pfi)
        /*0014*/ 	.word	0x00000000


	//----- nvinfo : EIATTR_MIN_STACK_SIZE
	.align		4
.L_3:
        /*0018*/ 	.byte	0x04, 0x12
        /*001a*/ 	.short	(.L_5 - .L_4)
	.align		4
.L_4:
        /*001c*/ 	.word	index@(_Z11conv_KernelPKfS0_Pfi)
        /*0020*/ 	.word	0x00000000
.L_5:


//--------------------- .nv.compat                --------------------------
	.section	.nv.compat,"",@"SHT_CUDA_COMPAT_INFO"
	.align	4
        /*0000*/ 	.byte	0x02, 0x09, 0x00, 0x00, 0x02, 0x02, 0x01, 0x00, 0x02, 0x05, 0x05, 0x00, 0x03, 0x07, 0x01, 0x01
        /*0010*/ 	.byte	0x02, 0x03, 0x00, 0x00, 0x02, 0x06, 0x01, 0x00, 0x04, 0x0b, 0x08, 0x00, 0x09, 0x00, 0x00, 0x00
        /*0020*/ 	.byte	0x00, 0x00, 0x00, 0x00


//--------------------- .nv.info._Z11conv_KernelPKfS0_Pfi --------------------------
	.section	.nv.info._Z11conv_KernelPKfS0_Pfi,"",@"SHT_CUDA_INFO"
	.sectionflags	@""
	.align	4


	//----- nvinfo : EIATTR_CUDA_API_VERSION
	.align		4
        /*0000*/ 	.byte	0x04, 0x37
        /*0002*/ 	.short	(.L_7 - .L_6)
.L_6:
        /*0004*/ 	.word	0x00000082


	//----- nvinfo : EIATTR_KPARAM_INFO
	.align		4
.L_7:
        /*0008*/ 	.byte	0x04, 0x17
        /*000a*/ 	.short	(.L_9 - .L_8)
.L_8:
        /*000c*/ 	.word	0x00000000
        /*0010*/ 	.short	0x0003
        /*0012*/ 	.short	0x0018
        /*0014*/ 	.byte	0x00, 0xf0, 0x11, 0x00


	//----- nvinfo : EIATTR_KPARAM_INFO
	.align		4
.L_9:
        /*0018*/ 	.byte	0x04, 0x17
        /*001a*/ 	.short	(.L_11 - .L_10)
.L_10:
        /*001c*/ 	.word	0x00000000
        /*0020*/ 	.short	0x0002
        /*0022*/ 	.short	0x0010
        /*0024*/ 	.byte	0x00, 0xf5, 0x21, 0x00


	//----- nvinfo : EIATTR_KPARAM_INFO
	.align		4
.L_11:
        /*0028*/ 	.byte	0x04, 0x17
        /*002a*/ 	.short	(.L_13 - .L_12)
.L_12:
        /*002c*/ 	.word	0x00000000
        /*0030*/ 	.short	0x0001
        /*0032*/ 	.short	0x0008
        /*0034*/ 	.byte	0x00, 0xf5, 0x21, 0x00


	//----- nvinfo : EIATTR_KPARAM_INFO
	.align		4
.L_13:
        /*0038*/ 	.byte	0x04, 0x17
        /*003a*/ 	.short	(.L_15 - .L_14)
.L_14:
        /*003c*/ 	.word	0x00000000
        /*0040*/ 	.short	0x0000
        /*0042*/ 	.short	0x0000
        /*0044*/ 	.byte	0x00, 0xf5, 0x21, 0x00


	//----- nvinfo : EIATTR_SPARSE_MMA_MASK
	.align		4
.L_15:
        /*0048*/ 	.byte	0x03, 0x50
        /*004a*/ 	.short	0x0000


	//----- nvinfo : EIATTR_MAXREG_COUNT
	.align		4
        /*004c*/ 	.byte	0x03, 0x1b
        /*004e*/ 	.short	0x00ff


	//----- nvinfo : EIATTR_MERCURY_ISA_VERSION
	.align		4
        /*0050*/ 	.byte	0x03, 0x5f
        /*0052*/ 	.short	0x0101


	//----- nvinfo : EIATTR_VRC_CTA_INIT_COUNT
	.align		4
        /*0054*/ 	.byte	0x02, 0x4a
	.zero		1
	.zero		1


	//----- nvinfo : EIATTR_EXIT_INSTR_OFFSETS
	.align		4
        /*0058*/ 	.byte	0x04, 0x1c
        /*005a*/ 	.short	(.L_17 - .L_16)


	//   ....[0]....
.L_16:
        /*005c*/ 	.word	0x00000080


	//   ....[1]....
        /*0060*/ 	.word	0x000006e0


	//----- nvinfo : EIATTR_CBANK_PARAM_SIZE
	.align		4
.L_17:
        /*0064*/ 	.byte	0x03, 0x19
        /*0066*/ 	.short	0x001c


	//----- nvinfo : EIATTR_PARAM_CBANK
	.align		4
        /*0068*/ 	.byte	0x04, 0x0a
        /*006a*/ 	.short	(.L_19 - .L_18)
	.align		4
.L_18:
        /*006c*/ 	.word	index@(.nv.constant0._Z11conv_KernelPKfS0_Pfi)
        /*0070*/ 	.short	0x0380
        /*0072*/ 	.short	0x001c


	//----- nvinfo : EIATTR_SW_WAR
	.align		4
.L_19:
        /*0074*/ 	.byte	0x04, 0x36
        /*0076*/ 	.short	(.L_21 - .L_20)
.L_20:
        /*0078*/ 	.word	0x00000008
.L_21:


//--------------------- .nv.callgraph             --------------------------
	.section	.nv.callgraph,"",@"SHT_CUDA_CALLGRAPH"
	.align	4
	.sectionentsize	8
	.align		4
        /*0000*/ 	.word	0x00000000
	.align		4
        /*0004*/ 	.word	0xffffffff
	.align		4
        /*0008*/ 	.word	0x00000000
	.align		4
        /*000c*/ 	.word	0xfffffffe
	.align		4
        /*0010*/ 	.word	0x00000000
	.align		4
        /*0014*/ 	.word	0xfffffffd
	.align		4
        /*0018*/ 	.word	0x00000000
	.align		4
        /*001c*/ 	.word	0xfffffffc


//--------------------- .text._Z11conv_KernelPKfS0_Pfi --------------------------
	.section	.text._Z11conv_KernelPKfS0_Pfi,"ax",@progbits
	.align	128
        .global         _Z11conv_KernelPKfS0_Pfi
        .type           _Z11conv_KernelPKfS0_Pfi,@function
        .size           _Z11conv_KernelPKfS0_Pfi,(.L_x_5 - _Z11conv_KernelPKfS0_Pfi)
        .other          _Z11conv_KernelPKfS0_Pfi,@"STO_CUDA_ENTRY STV_DEFAULT"
_Z11conv_KernelPKfS0_Pfi:
.text._Z11conv_KernelPKfS0_Pfi:
[----:B------:R-:W-:Y:S01]  /*0000*/  LDC R1, c[0x0][0x37c] ;  /* 0x0000df00ff017b82 */ /* 0x000fe20000000800 */
[----:B------:R-:W0:Y:S01]  /*0010*/  S2R R0, SR_TID.X ;  /* 0x0000000000007919 */ /* 0x000e220000002100 */
[----:B------:R-:W1:Y:S01]  /*0020*/  LDCU UR9, c[0x0][0x398] ;  /* 0x00007300ff0977ac */ /* 0x000e620008000800 */
[----:B------:R-:W0:Y:S01]  /*0030*/  S2R R3, SR_CTAID.X ;  /* 0x0000000000037919 */ /* 0x000e220000002500 */
[----:B------:R-:W0:Y:S01]  /*0040*/  LDCU UR5, c[0x0][0x360] ;  /* 0x00006c00ff0577ac */ /* 0x000e220008000800 */
[----:B-1----:R-:W-:Y:S01]  /*0050*/  ULEA UR4, UR9, 0xffffffff, 0x1 ;  /* 0xffffffff09047891 */ /* 0x002fe2000f8e08ff */
[----:B0-----:R-:W-:-:S05]  /*0060*/  IMAD R0, R3, UR5, R0 ;  /* 0x0000000503007c24 */ /* 0x001fca000f8e0200 */
[----:B------:R-:W-:-:S13]  /*0070*/  ISETP.GE.AND P0, PT, R0, UR4, PT ;  /* 0x0000000400007c0c */ /* 0x000fda000bf06270 */
[----:B------:R-:W-:Y:S05]  /*0080*/  @P0 EXIT ;  /* 0x000000000000094d */ /* 0x000fea0003800000 */
[----:B------:R-:W-:Y:S01]  /*0090*/  UISETP.GE.AND UP0, UPT, UR9, 0x1, UPT ;  /* 0x000000010900788c */ /* 0x000fe2000bf06270 */
[----:B------:R-:W-:Y:S01]  /*00a0*/  IMAD.MOV.U32 R2, RZ, RZ, RZ ;  /* 0x000000ffff027224 */ /* 0x000fe200078e00ff */
[----:B------:R-:W0:Y:S07]  /*00b0*/  LDCU.64 UR10, c[0x0][0x358] ;  /* 0x00006b00ff0a77ac */ /* 0x000e2e0008000a00 */
[----:B------:R-:W-:Y:S05]  /*00c0*/  BRA.U !UP0, `(.L_x_0) ;  /* 0x0000000508787547 */ /* 0x000fea000b800000 */
[----:B------:R-:W-:Y:S02]  /*00d0*/  UISETP.GE.U32.AND UP1, UPT, UR9, 0x4, UPT ;  /* 0x000000040900788c */ /* 0x000fe4000bf26070 */
[----:B------:R-:W-:Y:S01]  /*00e0*/  VIADD R3, R0, -UR9 ;  /* 0x8000000900037c36 */ /* 0x000fe20008000000 */
[----:B------:R-:W-:Y:S01]  /*00f0*/  ULOP3.LUT UR5, UR9, 0x3, URZ, 0xc0, !UPT ;  /* 0x0000000309057892 */ /* 0x000fe2000f8ec0ff */
[----:B------:R-:W-:Y:S02]  /*0100*/  IMAD.MOV.U32 R2, RZ, RZ, RZ ;  /* 0x000000ffff027224 */ /* 0x000fe400078e00ff */
[----:B------:R-:W-:Y:S01]  /*0110*/  IMAD.MOV.U32 R4, RZ, RZ, RZ ;  /* 0x000000ffff047224 */ /* 0x000fe200078e00ff */
[----:B------:R-:W-:Y:S02]  /*0120*/  UISETP.NE.AND UP0, UPT, UR5, URZ, UPT ;  /* 0x000000ff0500728c */ /* 0x000fe4000bf05270 */
[----:B------:R-:W-:Y:S09]  /*0130*/  BRA.U !UP1, `(.L_x_1) ;  /* 0x0000000109ec7547 */ /* 0x000ff2000b800000 */
[----:B------:R-:W1:Y:S01]  /*0140*/  LDC.64 R4, c[0x0][0x388] ;  /* 0x0000e200ff047b82 */ /* 0x000e620000000a00 */
[----:B------:R-:W2:Y:S01]  /*0150*/  LDCU.64 UR6, c[0x0][0x380] ;  /* 0x00007000ff0677ac */ /* 0x000ea20008000a00 */
[----:B------:R-:W-:Y:S01]  /*0160*/  IMAD.MOV.U32 R2, RZ, RZ, RZ ;  /* 0x000000ffff027224 */ /* 0x000fe200078e00ff */
[----:B------:R-:W-:Y:S01]  /*0170*/  ULOP3.LUT UR8, UR9, 0x7ffffffc, URZ, 0xc0, !UPT ;  /* 0x7ffffffc09087892 */ /* 0x000fe2000f8ec0ff */
[----:B------:R-:W3:Y:S01]  /*0180*/  LDCU UR12, c[0x0][0x398] ;  /* 0x00007300ff0c77ac */ /* 0x000ee20008000800 */
[----:B--2---:R-:W-:-:S04]  /*0190*/  UIADD3 UR4, UP1, UPT, UR6, 0x8, URZ ;  /* 0x0000000806047890 */ /* 0x004fc8000ff3e0ff */
[----:B------:R-:W-:Y:S01]  /*01a0*/  UIADD3.X UR6, UPT, UPT, URZ, UR7, URZ, UP1, !UPT ;  /* 0x00000007ff067290 */ /* 0x000fe20008ffe4ff */
[----:B-1----:R-:W-:-:S03]  /*01b0*/  IMAD.WIDE R4, R0, 0x4, R4 ;  /* 0x0000000400047825 */ /* 0x002fc600078e0204 */
[----:B------:R-:W-:Y:S01]  /*01c0*/  IADD3 R10, P0, PT, R4, -0x4, RZ ;  /* 0xfffffffc040a7810 */ /* 0x000fe20007f1e0ff */
[----:B------:R-:W-:Y:S02]  /*01d0*/  IMAD.U32 R4, RZ, RZ, UR8 ;  /* 0x00000008ff047e24 */ /* 0x000fe4000f8e00ff */
[----:B------:R-:W-:Y:S01]  /*01e0*/  IMAD.U32 R12, RZ, RZ, UR6 ;  /* 0x00000006ff0c7e24 */ /* 0x000fe2000f8e00ff */
[----:B------:R-:W-:Y:S01]  /*01f0*/  IADD3.X R11, PT, PT, R5, -0x1, RZ, P0, !PT ;  /* 0xffffffff050b7810 */ /* 0x000fe200007fe4ff */
[----:B------:R-:W-:Y:S01]  /*0200*/  IMAD.U32 R5, RZ, RZ, UR4 ;  /* 0x00000004ff057e24 */ /* 0x000fe2000f8e00ff */
[----:B---3--:R-:W-:-:S07]  /*0210*/  UMOV UR4, URZ ;  /* 0x000000ff00047c82 */ /* 0x008fce0008000000 */
.L_x_2:
[C---:B------:R-:W-:Y:S01]  /*0220*/  ISETP.LT.AND P1, PT, R0.reuse, UR4, PT ;  /* 0x0000000400007c0c */ /* 0x040fe2000bf21270 */
[----:B------:R-:W-:Y:S02]  /*0230*/  UIADD3 UR6, UPT, UPT, UR4, 0x2, URZ ;  /* 0x0000000204067890 */ /* 0x000fe4000fffe0ff */
[C---:B------:R-:W-:Y:S01]  /*0240*/  ISETP.LT.AND P0, PT, R3.reuse, UR4, PT ;  /* 0x0000000403007c0c */ /* 0x040fe2000bf01270 */
[----:B------:R-:W-:Y:S01]  /*0250*/  UIADD3 UR7, UPT, UPT, UR4, 0x3, URZ ;  /* 0x0000000304077890 */ /* 0x000fe2000fffe0ff */
[C---:B------:R-:W-:Y:S01]  /*0260*/  ISETP.LT.AND P1, PT, R0.reuse, UR12, !P1 ;  /* 0x0000000c00007c0c */ /* 0x040fe2000cf21270 */
[----:B------:R-:W-:Y:S01]  /*0270*/  IMAD.MOV.U32 R6, RZ, RZ, R5 ;  /* 0x000000ffff067224 */ /* 0x000fe200078e0005 */
[C---:B------:R-:W-:Y:S01]  /*0280*/  ISETP.GE.AND P0, PT, R0.reuse, UR12, P0 ;  /* 0x0000000c00007c0c */ /* 0x040fe20008706270 */
[----:B------:R-:W-:Y:S01]  /*0290*/  IMAD.MOV.U32 R7, RZ, RZ, R12 ;  /* 0x000000ffff077224 */ /* 0x000fe200078e000c */
[----:B------:R-:W-:Y:S01]  /*02a0*/  ISETP.LE.AND P5, PT, R0, UR4, PT ;  /* 0x0000000400007c0c */ /* 0x000fe2000bfa3270 */
[----:B------:R-:W-:Y:S01]  /*02b0*/  IMAD.MOV.U32 R8, RZ, RZ, R10 ;  /* 0x000000ffff087224 */ /* 0x000fe200078e000a */
[----:B------:R-:W-:Y:S01]  /*02c0*/  ISETP.LE.AND P6, PT, R3, UR4, PT ;  /* 0x0000000403007c0c */ /* 0x000fe2000bfc3270 */
[----:B------:R-:W-:Y:S01]  /*02d0*/  IMAD.MOV.U32 R9, RZ, RZ, R11 ;  /* 0x000000ffff097224 */ /* 0x000fe200078e000b */
[----:B------:R-:W-:-:S02]  /*02e0*/  PLOP3.LUT P1, PT, P1, P0, PT, 0xf8, 0x8f ;  /* 0x00000000008f781c */ /* 0x000fc40000f21f70 */
[C---:B------:R-:W-:Y:S02]  /*02f0*/  ISETP.LT.AND P5, PT, R0.reuse, UR12, !P5 ;  /* 0x0000000c00007c0c */ /* 0x040fe4000efa1270 */
[C---:B------:R-:W-:Y:S02]  /*0300*/  ISETP.GE.AND P6, PT, R0.reuse, UR12, P6 ;  /* 0x0000000c00007c0c */ /* 0x040fe4000b7c6270 */
[C---:B------:R-:W-:Y:S02]  /*0310*/  ISETP.LT.AND P4, PT, R0.reuse, UR6, PT ;  /* 0x0000000600007c0c */ /* 0x040fe4000bf81270 */
[C---:B------:R-:W-:Y:S02]  /*0320*/  ISETP.LT.AND P3, PT, R3.reuse, UR6, PT ;  /* 0x0000000603007c0c */ /* 0x040fe4000bf61270 */
[----:B------:R-:W-:Y:S02]  /*0330*/  ISETP.LT.AND P0, PT, R0, UR7, PT ;  /* 0x0000000700007c0c */ /* 0x000fe4000bf01270 */
[----:B------:R-:W-:Y:S01]  /*0340*/  ISETP.LT.AND P2, PT, R3, UR7, PT ;  /* 0x0000000703007c0c */ /* 0x000fe2000bf41270 */
[----:B0-----:R-:W2:Y:S01]  /*0350*/  @P1 LDG.E.CONSTANT R5, desc[UR10][R6.64+-0x8] ;  /* 0xfffff80a06051981 */ /* 0x001ea2000c1e9900 */
[----:B------:R-:W-:-:S02]  /*0360*/  PLOP3.LUT P5, PT, P5, P6, PT, 0xf8, 0x8f ;  /* 0x00000000008f781c */ /* 0x000fc40002fadf70 */
[C---:B------:R-:W-:Y:S01]  /*0370*/  ISETP.LT.AND P4, PT, R0.reuse, UR12, !P4 ;  /* 0x0000000c00007c0c */ /* 0x040fe2000e781270 */
[----:B------:R-:W2:Y:S01]  /*0380*/  @P1 LDG.E.CONSTANT R10, desc[UR10][R8.64+0x4] ;  /* 0x0000040a080a1981 */ /* 0x000ea2000c1e9900 */
[C---:B------:R-:W-:Y:S02]  /*0390*/  ISETP.GE.AND P3, PT, R0.reuse, UR12, P3 ;  /* 0x0000000c00007c0c */ /* 0x040fe40009f66270 */
[C---:B------:R-:W-:Y:S02]  /*03a0*/  ISETP.LT.AND P0, PT, R0.reuse, UR12, !P0 ;  /* 0x0000000c00007c0c */ /* 0x040fe4000c701270 */
[----:B------:R-:W-:Y:S02]  /*03b0*/  ISETP.GE.AND P2, PT, R0, UR12, P2 ;  /* 0x0000000c00007c0c */ /* 0x000fe40009746270 */
[----:B------:R-:W-:Y:S02]  /*03c0*/  PLOP3.LUT P3, PT, P4, P3, PT, 0xf8, 0x8f ;  /* 0x00000000008f781c */ /* 0x000fe40002767f70 */
[----:B------:R-:W-:Y:S01]  /*03d0*/  PLOP3.LUT P0, PT, P0, P2, PT, 0xf8, 0x8f ;  /* 0x00000000008f781c */ /* 0x000fe20000705f70 */
[----:B------:R-:W3:Y:S04]  /*03e0*/  @P5 LDG.E.CONSTANT R11, desc[UR10][R6.64+-0x4] ;  /* 0xfffffc0a060b5981 */ /* 0x000ee8000c1e9900 */
[----:B------:R-:W3:Y:S06]  /*03f0*/  @P5 LDG.E.CONSTANT R12, desc[UR10][R8.64] ;  /* 0x0000000a080c5981 */ /* 0x000eec000c1e9900 */
[----:B------:R-:W4:Y:S04]  /*0400*/  @P3 LDG.E.CONSTANT R13, desc[UR10][R6.64] ;  /* 0x0000000a060d3981 */ /* 0x000f28000c1e9900 */
[----:B------:R-:W4:Y:S04]  /*0410*/  @P3 LDG.E.CONSTANT R14, desc[UR10][R8.64+-0x4] ;  /* 0xfffffc0a080e3981 */ /* 0x000f28000c1e9900 */
[----:B------:R-:W5:Y:S04]  /*0420*/  @P0 LDG.E.CONSTANT R15, desc[UR10][R6.64+0x4] ;  /* 0x0000040a060f0981 */ /* 0x000f68000c1e9900 */
[----:B------:R-:W5:Y:S01]  /*0430*/  @P0 LDG.E.CONSTANT R16, desc[UR10][R8.64+-0x8] ;  /* 0xfffff80a08100981 */ /* 0x000f62000c1e9900 */
[----:B------:R-:W-:Y:S01]  /*0440*/  UIADD3 UR4, UPT, UPT, UR4, 0x4, URZ ;  /* 0x0000000404047890 */ /* 0x000fe2000fffe0ff */
[----:B--2---:R-:W-:-:S05]  /*0450*/  @P1 FFMA R2, R5, R10, R2 ;  /* 0x0000000a05021223 */ /* 0x004fca0000000002 */
[----:B------:R-:W-:Y:S02]  /*0460*/  ISETP.NE.AND P1, PT, R4, UR4, PT ;  /* 0x0000000404007c0c */ /* 0x000fe4000bf25270 */
[----:B------:R-:W-:Y:S02]  /*0470*/  IADD3 R5, P2, PT, R6, 0x10, RZ ;  /* 0x0000001006057810 */ /* 0x000fe40007f5e0ff */
[----:B------:R-:W-:Y:S01]  /*0480*/  IADD3 R10, P4, PT, R8, -0x10, RZ ;  /* 0xfffffff0080a7810 */ /* 0x000fe20007f9e0ff */
[----:B---3--:R-:W-:Y:S02]  /*0490*/  @P5 FFMA R2, R11, R12, R2 ;  /* 0x0000000c0b025223 */ /* 0x008fe40000000002 */
[----:B------:R-:W-:Y:S01]  /*04a0*/  IMAD.X R12, RZ, RZ, R7, P2 ;  /* 0x000000ffff0c7224 */ /* 0x000fe200010e0607 */
[----:B------:R-:W-:Y:S01]  /*04b0*/  IADD3.X R11, PT, PT, R9, -0x1, RZ, P4, !PT ;  /* 0xffffffff090b7810 */ /* 0x000fe200027fe4ff */
[----:B----4-:R-:W-:-:S04]  /*04c0*/  @P3 FFMA R2, R13, R14, R2 ;  /* 0x0000000e0d023223 */ /* 0x010fc80000000002 */
[----:B-----5:R-:W-:Y:S01]  /*04d0*/  @P0 FFMA R2, R15, R16, R2 ;  /* 0x000000100f020223 */ /* 0x020fe20000000002 */
[----:B------:R-:W-:Y:S06]  /*04e0*/  @P1 BRA `(.L_x_2) ;  /* 0xfffffffc004c1947 */ /* 0x000fec000383ffff */
.L_x_1:
[----:B------:R-:W-:Y:S05]  /*04f0*/  BRA.U !UP0, `(.L_x_0) ;  /* 0x00000001086c7547 */ /* 0x000fea000b800000 */
[----:B------:R-:W1:Y:S01]  /*0500*/  LDCU.128 UR12, c[0x0][0x380] ;  /* 0x00007000ff0c77ac */ /* 0x000e620008000c00 */
[----:B------:R-:W-:Y:S01]  /*0510*/  IMAD.WIDE.U32 R6, R4, 0x4, RZ ;  /* 0x0000000404067825 */ /* 0x000fe200078e00ff */
[----:B------:R-:W2:Y:S03]  /*0520*/  LDCU UR4, c[0x0][0x398] ;  /* 0x00007300ff0477ac */ /* 0x000ea60008000800 */
[----:B------:R-:W-:Y:S01]  /*0530*/  IMAD.WIDE R8, R0, 0x4, -R6 ;  /* 0x0000000400087825 */ /* 0x000fe200078e0a06 */
[----:B------:R-:W-:Y:S01]  /*0540*/  UIADD3 UR5, UPT, UPT, -UR5, URZ, URZ ;  /* 0x000000ff05057290 */ /* 0x000fe2000fffe1ff */
[----:B-1----:R-:W-:Y:S02]  /*0550*/  IADD3 R6, P1, PT, R6, UR12, RZ ;  /* 0x0000000c06067c10 */ /* 0x002fe4000ff3e0ff */
[----:B------:R-:W-:Y:S02]  /*0560*/  IADD3 R10, P0, PT, R8, UR14, RZ ;  /* 0x0000000e080a7c10 */ /* 0x000fe4000ff1e0ff */
[----:B------:R-:W-:-:S02]  /*0570*/  IADD3.X R7, PT, PT, R7, UR13, RZ, P1, !PT ;  /* 0x0000000d07077c10 */ /* 0x000fc40008ffe4ff */
[----:B--2---:R-:W-:-:S09]  /*0580*/  IADD3.X R11, PT, PT, R9, UR15, RZ, P0, !PT ;  /* 0x0000000f090b7c10 */ /* 0x004fd200087fe4ff */
.L_x_3:
[C---:B------:R-:W-:Y:S02]  /*0590*/  ISETP.GT.AND P0, PT, R4.reuse, R0, PT ;  /* 0x000000000400720c */ /* 0x040fe40003f04270 */
[----:B------:R-:W-:Y:S02]  /*05a0*/  ISETP.GT.AND P1, PT, R4, R3, PT ;  /* 0x000000030400720c */ /* 0x000fe40003f24270 */
[C---:B------:R-:W-:Y:S02]  /*05b0*/  ISETP.LT.AND P0, PT, R0.reuse, UR4, !P0 ;  /* 0x0000000400007c0c */ /* 0x040fe4000c701270 */
[----:B------:R-:W-:-:S04]  /*05c0*/  ISETP.GE.AND P1, PT, R0, UR4, P1 ;  /* 0x0000000400007c0c */ /* 0x000fc80008f26270 */
[----:B------:R-:W-:-:S13]  /*05d0*/  PLOP3.LUT P0, PT, P0, P1, PT, 0xf8, 0x8f ;  /* 0x00000000008f781c */ /* 0x000fda0000703f70 */
[----:B------:R-:W-:Y:S01]  /*05e0*/  @P0 IMAD.MOV.U32 R8, RZ, RZ, R10 ;  /* 0x000000ffff080224 */ /* 0x000fe200078e000a */
[----:B0-----:R0:W2:Y:S01]  /*05f0*/  @P0 LDG.E.CONSTANT R5, desc[UR10][R6.64] ;  /* 0x0000000a06050981 */ /* 0x0010a2000c1e9900 */
[----:B------:R-:W-:-:S05]  /*0600*/  @P0 IMAD.MOV.U32 R9, RZ, RZ, R11 ;  /* 0x000000ffff090224 */ /* 0x000fca00078e000b */
[----:B------:R-:W2:Y:S01]  /*0610*/  @P0 LDG.E.CONSTANT R8, desc[UR10][R8.64] ;  /* 0x0000000a08080981 */ /* 0x000ea2000c1e9900 */
[----:B------:R-:W-:-:S04]  /*0620*/  UIADD3 UR5, UPT, UPT, UR5, 0x1, URZ ;  /* 0x0000000105057890 */ /* 0x000fc8000fffe0ff */
[----:B------:R-:W-:Y:S01]  /*0630*/  UISETP.NE.AND UP0, UPT, UR5, URZ, UPT ;  /* 0x000000ff0500728c */ /* 0x000fe2000bf05270 */
[----:B0-----:R-:W-:Y:S02]  /*0640*/  IADD3 R6, P2, PT, R6, 0x4, RZ ;  /* 0x0000000406067810 */ /* 0x001fe40007f5e0ff */
[----:B------:R-:W-:Y:S01]  /*0650*/  IADD3 R10, P1, PT, R10, -0x4, RZ ;  /* 0xfffffffc0a0a7810 */ /* 0x000fe20007f3e0ff */
[----:B------:R-:W-:Y:S02]  /*0660*/  VIADD R4, R4, 0x1 ;  /* 0x0000000104047836 */ /* 0x000fe40000000000 */
[----:B------:R-:W-:Y:S01]  /*0670*/  IMAD.X R7, RZ, RZ, R7, P2 ;  /* 0x000000ffff077224 */ /* 0x000fe200010e0607 */
[----:B------:R-:W-:Y:S01]  /*0680*/  IADD3.X R11, PT, PT, R11, -0x1, RZ, P1, !PT ;  /* 0xffffffff0b0b7810 */ /* 0x000fe20000ffe4ff */
[----:B--2---:R-:W-:Y:S01]  /*0690*/  @P0 FFMA R2, R5, R8, R2 ;  /* 0x0000000805020223 */ /* 0x004fe20000000002 */
[----:B------:R-:W-:Y:S07]  /*06a0*/  BRA.U UP0, `(.L_x_3) ;  /* 0xfffffffd00b87547 */ /* 0x000fee000b83ffff */
.L_x_0:
[----:B------:R-:W1:Y:S02]  /*06b0*/  LDC.64 R4, c[0x0][0x390] ;  /* 0x0000e400ff047b82 */ /* 0x000e640000000a00 */
[----:B-1----:R-:W-:-:S05]  /*06c0*/  IMAD.WIDE R4, R0, 0x4, R4 ;  /* 0x0000000400047825 */ /* 0x002fca00078e0204 */
[----:B0-----:R-:W-:Y:S01]  /*06d0*/  STG.E desc[UR10][R4.64], R2 ;  /* 0x0000000204007986 */ /* 0x001fe2000c10190a */
[----:B------:R-:W-:Y:S05]  /*06e0*/  EXIT ;  /* 0x000000000000794d */ /* 0x000fea0003800000 */
.L_x_4:
[----:B------:R-:W-:-:S00]  /*06f0*/  BRA `(.L_x_4) ;  /* 0xfffffffc00fc7947 */ /* 0x000fc0000383ffff */
[----:B------:R-:W-:-:S00]  /*0700*/  NOP ;  /* 0x0000000000007918 */ /* 0x000fc00000000000 */
[----:B------:R-:W-:-:S00]  /*0710*/  NOP ;  /* 0x0000000000007918 */ /* 0x000fc00000000000 */
[----:B------:R-:W-:-:S00]  /*0720*/  NOP ;  /* 0x0000000000007918 */ /* 0x000fc00000000000 */
[----:B------:R-:W-:-:S00]  /*0730*/  NOP ;  /* 0x0000000000007918 */ /* 0x000fc00000000000 */
[----:B------:R-:W-:-:S00]  /*0740*/  NOP ;  /* 0x0000000000007918 */ /* 0x000fc00000000000 */
[----:B------:R-:W-:-:S00]  /*0750*/  NOP ;  /* 0x0000000000007918 */ /* 0x000fc00000000000 */
[----:B------:R-:W-:-:S00]  /*0760*/  NOP ;  /* 0x0000000000007918 */ /* 0x000fc00000000000 */
[----:B------:R-:W-:-:S00]  /*0770*/  NOP ;  /* 0x0000000000007918 */ /* 0x000fc00000000000 */
.L_x_5:


//--------------------- .nv.shared.reserved.0     --------------------------
	.section	.nv.shared.reserved.0,"aw",@nobits
	.weak		__nv_reservedSMEM_offset_0_alias
	.size		__nv_reservedSMEM_offset_0_alias, 0, 64
	.other		__nv_reservedSMEM_offset_0_alias,@"STO_CUDA_RESERVED_SHARED STV_DEFAULT"
__nv_reservedSMEM_offset_0_alias:
	.zero		0
	.zero		64


//--------------------- .nv.constant0._Z11conv_KernelPKfS0_Pfi --------------------------
	.section	.nv.constant0._Z11conv_KernelPKfS0_Pfi,"a",@progbits
	.sectionflags	@""
	.align	4
.nv.constant0._Z11conv_KernelPKfS0_Pfi:
	.zero		924


//--------------------- SYMBOLS --------------------------

	.type		.nv.reservedSmem.offset0,@object
	.size		.nv.reservedSmem.offset0,0x4
